//
// Generated by NVIDIA NVVM Compiler
//
// Compiler Build ID: CL-36424714
// Cuda compilation tools, release 13.0, V13.0.88
// Based on NVVM 20.0.0
//

.version 9.0
.target sm_100
.address_size 64

	// .globl	gemm_f32
// _ZZ8gemm_f32E2As has been demoted
// _ZZ8gemm_f32E2Bs has been demoted

.visible .entry gemm_f32(
	.param .u64 .ptr .align 1 gemm_f32_param_0,
	.param .u64 .ptr .align 1 gemm_f32_param_1,
	.param .u64 .ptr .align 1 gemm_f32_param_2,
	.param .f32 gemm_f32_param_3,
	.param .f32 gemm_f32_param_4,
	.param .u32 gemm_f32_param_5,
	.param .u32 gemm_f32_param_6,
	.param .u32 gemm_f32_param_7,
	.param .u32 gemm_f32_param_8,
	.param .u32 gemm_f32_param_9,
	.param .u32 gemm_f32_param_10
)
{
	.reg .pred 	%p<12>;
	.reg .b32 	%r<45>;
	.reg .b32 	%f<68>;
	.reg .b64 	%rd<13>;
	// demoted variable
	.shared .align 4 .b8 _ZZ8gemm_f32E2As[1024];
	// demoted variable
	.shared .align 4 .b8 _ZZ8gemm_f32E2Bs[1024];
	ld.param.u64 	%rd3, [gemm_f32_param_0];
	ld.param.u64 	%rd4, [gemm_f32_param_1];
	ld.param.u64 	%rd5, [gemm_f32_param_2];
	ld.param.f32 	%f8, [gemm_f32_param_3];
	ld.param.f32 	%f9, [gemm_f32_param_4];
	ld.param.u32 	%r23, [gemm_f32_param_5];
	ld.param.u32 	%r24, [gemm_f32_param_6];
	ld.param.u32 	%r25, [gemm_f32_param_7];
	ld.param.u32 	%r26, [gemm_f32_param_8];
	ld.param.u32 	%r27, [gemm_f32_param_9];
	ld.param.u32 	%r28, [gemm_f32_param_10];
	mov.u32 	%r29, %ctaid.y;
	mov.u32 	%r30, %ntid.y;
	mov.u32 	%r42, %tid.y;
	mad.lo.s32 	%r2, %r29, %r30, %r42;
	mov.u32 	%r31, %ctaid.x;
	mov.u32 	%r32, %ntid.x;
	mov.u32 	%r40, %tid.x;
	mad.lo.s32 	%r4, %r31, %r32, %r40;
	setp.lt.s32 	%p1, %r25, 1;
	mov.f32 	%f67, 0f00000000;
	@%p1 bra 	$L__BB0_7;
	add.s32 	%r33, %r25, 15;
	shr.u32 	%r34, %r33, 4;
	shl.b32 	%r35, %r42, 6;
	mov.u32 	%r36, _ZZ8gemm_f32E2As;
	add.s32 	%r5, %r36, %r35;
	shl.b32 	%r37, %r40, 2;
	add.s32 	%r6, %r5, %r37;
	mov.u32 	%r38, _ZZ8gemm_f32E2Bs;
	add.s32 	%r8, %r38, %r37;
	add.s32 	%r7, %r8, %r35;
	neg.s32 	%r44, %r34;
	mad.lo.s32 	%r43, %r42, %r27, %r4;
	shl.b32 	%r11, %r27, 4;
	mad.lo.s32 	%r41, %r26, %r2, %r40;
	cvta.to.global.u64 	%rd1, %rd3;
	cvta.to.global.u64 	%rd2, %rd4;
	mov.f32 	%f67, 0f00000000;
$L__BB0_2:
	setp.ge.s32 	%p2, %r2, %r23;
	setp.ge.u32 	%p3, %r40, %r25;
	mov.f32 	%f65, 0f00000000;
	or.pred  	%p4, %p2, %p3;
	@%p4 bra 	$L__BB0_4;
	mul.wide.u32 	%rd6, %r41, 4;
	add.s64 	%rd7, %rd1, %rd6;
	ld.global.nc.f32 	%f65, [%rd7];
$L__BB0_4:
	setp.ge.s32 	%p5, %r4, %r24;
	st.shared.f32 	[%r6], %f65;
	setp.ge.u32 	%p6, %r42, %r25;
	mov.f32 	%f66, 0f00000000;
	or.pred  	%p7, %p5, %p6;
	@%p7 bra 	$L__BB0_6;
	mul.wide.u32 	%rd8, %r43, 4;
	add.s64 	%rd9, %rd2, %rd8;
	ld.global.nc.f32 	%f66, [%rd9];
$L__BB0_6:
	st.shared.f32 	[%r7], %f66;
	bar.sync 	0;
	ld.shared.f32 	%f14, [%r5];
	ld.shared.f32 	%f15, [%r8];
	fma.rn.f32 	%f16, %f14, %f15, %f67;
	ld.shared.f32 	%f17, [%r5+4];
	ld.shared.f32 	%f18, [%r8+64];
	fma.rn.f32 	%f19, %f17, %f18, %f16;
	ld.shared.f32 	%f20, [%r5+8];
	ld.shared.f32 	%f21, [%r8+128];
	fma.rn.f32 	%f22, %f20, %f21, %f19;
	ld.shared.f32 	%f23, [%r5+12];
	ld.shared.f32 	%f24, [%r8+192];
	fma.rn.f32 	%f25, %f23, %f24, %f22;
	ld.shared.f32 	%f26, [%r5+16];
	ld.shared.f32 	%f27, [%r8+256];
	fma.rn.f32 	%f28, %f26, %f27, %f25;
	ld.shared.f32 	%f29, [%r5+20];
	ld.shared.f32 	%f30, [%r8+320];
	fma.rn.f32 	%f31, %f29, %f30, %f28;
	ld.shared.f32 	%f32, [%r5+24];
	ld.shared.f32 	%f33, [%r8+384];
	fma.rn.f32 	%f34, %f32, %f33, %f31;
	ld.shared.f32 	%f35, [%r5+28];
	ld.shared.f32 	%f36, [%r8+448];
	fma.rn.f32 	%f37, %f35, %f36, %f34;
	ld.shared.f32 	%f38, [%r5+32];
	ld.shared.f32 	%f39, [%r8+512];
	fma.rn.f32 	%f40, %f38, %f39, %f37;
	ld.shared.f32 	%f41, [%r5+36];
	ld.shared.f32 	%f42, [%r8+576];
	fma.rn.f32 	%f43, %f41, %f42, %f40;
	ld.shared.f32 	%f44, [%r5+40];
	ld.shared.f32 	%f45, [%r8+640];
	fma.rn.f32 	%f46, %f44, %f45, %f43;
	ld.shared.f32 	%f47, [%r5+44];
	ld.shared.f32 	%f48, [%r8+704];
	fma.rn.f32 	%f49, %f47, %f48, %f46;
	ld.shared.f32 	%f50, [%r5+48];
	ld.shared.f32 	%f51, [%r8+768];
	fma.rn.f32 	%f52, %f50, %f51, %f49;
	ld.shared.f32 	%f53, [%r5+52];
	ld.shared.f32 	%f54, [%r8+832];
	fma.rn.f32 	%f55, %f53, %f54, %f52;
	ld.shared.f32 	%f56, [%r5+56];
	ld.shared.f32 	%f57, [%r8+896];
	fma.rn.f32 	%f58, %f56, %f57, %f55;
	ld.shared.f32 	%f59, [%r5+60];
	ld.shared.f32 	%f60, [%r8+960];
	fma.rn.f32 	%f67, %f59, %f60, %f58;
	bar.sync 	0;
	add.s32 	%r44, %r44, 1;
	setp.ne.s32 	%p8, %r44, 0;
	add.s32 	%r43, %r43, %r11;
	add.s32 	%r42, %r42, 16;
	add.s32 	%r41, %r41, 16;
	add.s32 	%r40, %r40, 16;
	@%p8 bra 	$L__BB0_2;
$L__BB0_7:
	setp.ge.s32 	%p9, %r2, %r23;
	setp.ge.s32 	%p10, %r4, %r24;
	or.pred  	%p11, %p9, %p10;
	@%p11 bra 	$L__BB0_9;
	mad.lo.s32 	%r39, %r28, %r2, %r4;
	cvta.to.global.u64 	%rd10, %rd5;
	mul.wide.s32 	%rd11, %r39, 4;
	add.s64 	%rd12, %rd10, %rd11;
	ld.global.f32 	%f61, [%rd12];
	mul.f32 	%f62, %f9, %f61;
	fma.rn.f32 	%f63, %f8, %f67, %f62;
	st.global.f32 	[%rd12], %f63;
$L__BB0_9:
	ret;

}


// ===== COMPILED SASS (sm_100) =====

	.target	sm_100

	.elftype	@"ET_EXEC"


//--------------------- .note.nv.tkinfo           --------------------------
	.section	.note.nv.tkinfo,"",@"SHT_NOTE"
	.sectionflags	@"SHF_NOTE_NV_TKINFO"
	.tkinfo
        /*0018*/ 	.word	0x00000002
        /*0030*/ 	.string	""
        /*0030*/ 	.string	"ptxas"
        /*0030*/ 	.string	"Cuda compilation tools, release 13.0, V13.0.88"
        /*0030*/ 	.string	"Build cuda_13.0.r13.0/compiler.36424714_0"
        /*0030*/ 	.string	"-arch sm_100 -m 64 "



//--------------------- .note.nv.cuinfo           --------------------------
	.section	.note.nv.cuinfo,"",@"SHT_NOTE"
	.sectionflags	@"SHF_NOTE_NV_CUINFO"
        /*0018*/ 	.short	0x0002
        /*001a*/ 	.short	0x0064
        /*001c*/ 	.short	0x0082
	.zero		2


//--------------------- .nv.info                  --------------------------
	.section	.nv.info,"",@"SHT_CUDA_INFO"
	.align	4


	//----- nvinfo : EIATTR_REGCOUNT
	.align		4
        /*0000*/ 	.byte	0x04, 0x2f
        /*0002*/ 	.short	(.L_1 - .L_0)
	.align		4
.L_0:
        /*0004*/ 	.word	index@(gemm_f32)
        /*0008*/ 	.word	0x00000020


	//----- nvinfo : EIATTR_FRAME_SIZE
	.align		4
.L_1:
        /*000c*/ 	.byte	0x04, 0x11
        /*000e*/ 	.short	(.L_3 - .L_2)
	.align		4
.L_2:
        /*0010*/ 	.word	index@(gemm_f32)
        /*0014*/ 	.word	0x00000000


	//----- nvinfo : EIATTR_MIN_STACK_SIZE
	.align		4
.L_3:
        /*0018*/ 	.byte	0x04, 0x12
        /*001a*/ 	.short	(.L_5 - .L_4)
	.align		4
.L_4:
        /*001c*/ 	.word	index@(gemm_f32)
        /*0020*/ 	.word	0x00000000
.L_5:


//--------------------- .nv.compat                --------------------------
	.section	.nv.compat,"",@"SHT_CUDA_COMPAT_INFO"
	.align	4
        /*0000*/ 	.byte	0x02, 0x09, 0x00, 0x00, 0x02, 0x02, 0x01, 0x00, 0x02, 0x05, 0x05, 0x00, 0x03, 0x07, 0x01, 0x01
        /*0010*/ 	.byte	0x02, 0x03, 0x00, 0x00, 0x02, 0x06, 0x01, 0x00, 0x04, 0x0b, 0x08, 0x00, 0x09, 0x00, 0x00, 0x00
        /*0020*/ 	.byte	0x00, 0x00, 0x00, 0x00


//--------------------- .nv.info.gemm_f32         --------------------------
	.section	.nv.info.gemm_f32,"",@"SHT_CUDA_INFO"
	.sectionflags	@""
	.align	4


	//----- nvinfo : EIATTR_CUDA_API_VERSION
	.align		4
        /*0000*/ 	.byte	0x04, 0x37
        /*0002*/ 	.short	(.L_7 - .L_6)
.L_6:
        /*0004*/ 	.word	0x00000082


	//----- nvinfo : EIATTR_KPARAM_INFO
	.align		4
.L_7:
        /*0008*/ 	.byte	0x04, 0x17
        /*000a*/ 	.short	(.L_9 - .L_8)
.L_8:
        /*000c*/ 	.word	0x00000000
        /*0010*/ 	.short	0x000a
        /*0012*/ 	.short	0x0034
        /*0014*/ 	.byte	0x00, 0xf0, 0x11, 0x00


	//----- nvinfo : EIATTR_KPARAM_INFO
	.align		4
.L_9:
        /*0018*/ 	.byte	0x04, 0x17
        /*001a*/ 	.short	(.L_11 - .L_10)
.L_10:
        /*001c*/ 	.word	0x00000000
        /*0020*/ 	.short	0x0009
        /*0022*/ 	.short	0x0030
        /*0024*/ 	.byte	0x00, 0xf0, 0x11, 0x00


	//----- nvinfo : EIATTR_KPARAM_INFO
	.align		4
.L_11:
        /*0028*/ 	.byte	0x04, 0x17
        /*002a*/ 	.short	(.L_13 - .L_12)
.L_12:
        /*002c*/ 	.word	0x00000000
        /*0030*/ 	.short	0x0008
        /*0032*/ 	.short	0x002c
        /*0034*/ 	.byte	0x00, 0xf0, 0x11, 0x00


	//----- nvinfo : EIATTR_KPARAM_INFO
	.align		4
.L_13:
        /*0038*/ 	.byte	0x04, 0x17
        /*003a*/ 	.short	(.L_15 - .L_14)
.L_14:
        /*003c*/ 	.word	0x00000000
        /*0040*/ 	.short	0x0007
        /*0042*/ 	.short	0x0028
        /*0044*/ 	.byte	0x00, 0xf0, 0x11, 0x00


	//----- nvinfo : EIATTR_KPARAM_INFO
	.align		4
.L_15:
        /*0048*/ 	.byte	0x04, 0x17
        /*004a*/ 	.short	(.L_17 - .L_16)
.L_16:
        /*004c*/ 	.word	0x00000000
        /*0050*/ 	.short	0x0006
        /*0052*/ 	.short	0x0024
        /*0054*/ 	.byte	0x00, 0xf0, 0x11, 0x00


	//----- nvinfo : EIATTR_KPARAM_INFO
	.align		4
.L_17:
        /*0058*/ 	.byte	0x04, 0x17
        /*005a*/ 	.short	(.L_19 - .L_18)
.L_18:
        /*005c*/ 	.word	0x00000000
        /*0060*/ 	.short	0x0005
        /*0062*/ 	.short	0x0020
        /*0064*/ 	.byte	0x00, 0xf0, 0x11, 0x00


	//----- nvinfo : EIATTR_KPARAM_INFO
	.align		4
.L_19:
        /*0068*/ 	.byte	0x04, 0x17
        /*006a*/ 	.short	(.L_21 - .L_20)
.L_20:
        /*006c*/ 	.word	0x00000000
        /*0070*/ 	.short	0x0004
        /*0072*/ 	.short	0x001c
        /*0074*/ 	.byte	0x00, 0xf0, 0x11, 0x00


	//----- nvinfo : EIATTR_KPARAM_INFO
	.align		4
.L_21:
        /*0078*/ 	.byte	0x04, 0x17
        /*007a*/ 	.short	(.L_23 - .L_22)
.L_22:
        /*007c*/ 	.word	0x00000000
        /*0080*/ 	.short	0x0003
        /*0082*/ 	.short	0x0018
        /*0084*/ 	.byte	0x00, 0xf0, 0x11, 0x00


	//----- nvinfo : EIATTR_KPARAM_INFO
	.align		4
.L_23:
        /*0088*/ 	.byte	0x04, 0x17
        /*008a*/ 	.short	(.L_25 - .L_24)
.L_24:
        /*008c*/ 	.word	0x00000000
        /*0090*/ 	.short	0x0002
        /*0092*/ 	.short	0x0010
        /*0094*/ 	.byte	0x00, 0xf5, 0x21, 0x00


	//----- nvinfo : EIATTR_KPARAM_INFO
	.align		4
.L_25:
        /*0098*/ 	.byte	0x04, 0x17
        /*009a*/ 	.short	(.L_27 - .L_26)
.L_26:
        /*009c*/ 	.word	0x00000000
        /*00a0*/ 	.short	0x0001
        /*00a2*/ 	.short	0x0008
        /*00a4*/ 	.byte	0x00, 0xf5, 0x21, 0x00


	//----- nvinfo : EIATTR_KPARAM_INFO
	.align		4
.L_27:
        /*00a8*/ 	.byte	0x04, 0x17
        /*00aa*/ 	.short	(.L_29 - .L_28)
.L_28:
        /*00ac*/ 	.word	0x00000000
        /*00b0*/ 	.short	0x0000
        /*00b2*/ 	.short	0x0000
        /*00b4*/ 	.byte	0x00, 0xf5, 0x21, 0x00


	//----- nvinfo : EIATTR_SPARSE_MMA_MASK
	.align		4
.L_29:
        /*00b8*/ 	.byte	0x03, 0x50
        /*00ba*/ 	.short	0x0000


	//----- nvinfo : EIATTR_MAXREG_COUNT
	.align		4
        /*00bc*/ 	.byte	0x03, 0x1b
        /*00be*/ 	.short	0x00ff


	//----- nvinfo : EIATTR_NUM_BARRIERS
	.align		4
        /*00c0*/ 	.byte	0x02, 0x4c
        /*00c2*/ 	.byte	0x01
	.zero		1


	//----- nvinfo : EIATTR_MERCURY_ISA_VERSION
	.align		4
        /*00c4*/ 	.byte	0x03, 0x5f
        /*00c6*/ 	.short	0x0101


	//----- nvinfo : EIATTR_VRC_CTA_INIT_COUNT
	.align		4
        /*00c8*/ 	.byte	0x02, 0x4a
	.zero		1
	.zero		1


	//----- nvinfo : EIATTR_EXIT_INSTR_OFFSETS
	.align		4
        /*00cc*/ 	.byte	0x04, 0x1c
        /*00ce*/ 	.short	(.L_31 - .L_30)


	//   ....[0]....
.L_30:
        /*00d0*/ 	.word	0x00000610


	//   ....[1]....
        /*00d4*/ 	.word	0x000006b0


	//----- nvinfo : EIATTR_CBANK_PARAM_SIZE
	.align		4
.L_31:
        /*00d8*/ 	.byte	0x03, 0x19
        /*00da*/ 	.short	0x0038


	//----- nvinfo : EIATTR_PARAM_CBANK
	.align		4
        /*00dc*/ 	.byte	0x04, 0x0a
        /*00de*/ 	.short	(.L_33 - .L_32)
	.align		4
.L_32:
        /*00e0*/ 	.word	index@(.nv.constant0.gemm_f32)
        /*00e4*/ 	.short	0x0380
        /*00e6*/ 	.short	0x0038


	//----- nvinfo : EIATTR_SW_WAR
	.align		4
.L_33:
        /*00e8*/ 	.byte	0x04, 0x36
        /*00ea*/ 	.short	(.L_35 - .L_34)
.L_34:
        /*00ec*/ 	.word	0x00000008
.L_35:


//--------------------- .nv.callgraph             --------------------------
	.section	.nv.callgraph,"",@"SHT_CUDA_CALLGRAPH"
	.align	4
	.sectionentsize	8
	.align		4
        /*0000*/ 	.word	0x00000000
	.align		4
        /*0004*/ 	.word	0xffffffff
	.align		4
        /*0008*/ 	.word	0x00000000
	.align		4
        /*000c*/ 	.word	0xfffffffe
	.align		4
        /*0010*/ 	.word	0x00000000
	.align		4
        /*0014*/ 	.word	0xfffffffd
	.align		4
        /*0018*/ 	.word	0x00000000
	.align		4
        /*001c*/ 	.word	0xfffffffc


//--------------------- .text.gemm_f32            --------------------------
	.section	.text.gemm_f32,"ax",@progbits
	.align	128
        .global         gemm_f32
        .type           gemm_f32,@function
        .size           gemm_f32,(.L_x_3 - gemm_f32)
        .other          gemm_f32,@"STO_CUDA_ENTRY STV_DEFAULT"
gemm_f32:
.text.gemm_f32:
[----:B------:R-:W-:Y:S01]  /*0000*/  LDC R1, c[0x0][0x37c] ;  /* 0x0000df00ff017b82 */ /* 0x000fe20000000800 */
[----:B------:R-:W0:Y:S01]  /*0010*/  S2R R0, SR_TID.Y ;  /* 0x0000000000007919 */ /* 0x000e220000002200 */
[----:B------:R-:W1:Y:S06]  /*0020*/  LDCU UR4, c[0x0][0x3a8] ;  /* 0x00007500ff0477ac */ /* 0x000e6c0008000800 */
[----:B------:R-:W0:Y:S01]  /*0030*/  LDC R2, c[0x0][0x364] ;  /* 0x0000d900ff027b82 */ /* 0x000e220000000800 */
[----:B------:R-:W-:Y:S01]  /*0040*/  HFMA2 R21, -RZ, RZ, 0, 0 ;  /* 0x00000000ff157431 */ /* 0x000fe200000001ff */
[----:B------:R-:W2:Y:S01]  /*0050*/  S2R R13, SR_TID.X ;  /* 0x00000000000d7919 */ /* 0x000ea20000002100 */
[----:B------:R-:W3:Y:S05]  /*0060*/  LDCU.64 UR8, c[0x0][0x358] ;  /* 0x00006b00ff0877ac */ /* 0x000eea0008000a00 */
[----:B------:R-:W0:Y:S08]  /*0070*/  S2UR UR5, SR_CTAID.Y ;  /* 0x00000000000579c3 */ /* 0x000e300000002600 */
[----:B------:R-:W2:Y:S01]  /*0080*/  S2UR UR6, SR_CTAID.X ;  /* 0x00000000000679c3 */ /* 0x000ea20000002500 */
[----:B-1----:R-:W-:-:S07]  /*0090*/  UISETP.GE.AND UP0, UPT, UR4, 0x1, UPT ;  /* 0x000000010400788c */ /* 0x002fce000bf06270 */
[----:B------:R-:W2:Y:S01]  /*00a0*/  LDC R3, c[0x0][0x360] ;  /* 0x0000d800ff037b82 */ /* 0x000ea20000000800 */
[----:B0-----:R-:W-:Y:S02]  /*00b0*/  IMAD R2, R2, UR5, R0 ;  /* 0x0000000502027c24 */ /* 0x001fe4000f8e0200 */
[----:B--2---:R-:W-:Y:S01]  /*00c0*/  IMAD R3, R3, UR6, R13 ;  /* 0x0000000603037c24 */ /* 0x004fe2000f8e020d */
[----:B---3--:R-:W-:Y:S06]  /*00d0*/  BRA.U !UP0, `(.L_x_0) ;  /* 0x0000000508407547 */ /* 0x008fec000b800000 */
[----:B------:R-:W0:Y:S01]  /*00e0*/  S2UR UR7, SR_CgaCtaId ;  /* 0x00000000000779c3 */ /* 0x000e220000008800 */
[----:B------:R-:W1:Y:S01]  /*00f0*/  LDCU UR10, c[0x0][0x3b0] ;  /* 0x00007600ff0a77ac */ /* 0x000e620008000800 */
[----:B------:R-:W-:Y:S01]  /*0100*/  MOV R21, RZ ;  /* 0x000000ff00157202 */ /* 0x000fe20000000f00 */
[----:B------:R-:W2:Y:S05]  /*0110*/  LDCU UR11, c[0x0][0x3ac] ;  /* 0x00007580ff0b77ac */ /* 0x000eaa0008000800 */
[----:B------:R-:W3:Y:S01]  /*0120*/  LDC R12, c[0x0][0x3b0] ;  /* 0x0000ec00ff0c7b82 */ /* 0x000ee20000000800 */
[----:B------:R-:W-:Y:S01]  /*0130*/  UMOV UR5, 0x400 ;  /* 0x0000040000057882 */ /* 0x000fe20000000000 */
[----:B------:R-:W-:-:S02]  /*0140*/  UIADD3 UR4, UPT, UPT, UR4, 0xf, URZ ;  /* 0x0000000f04047890 */ /* 0x000fc4000fffe0ff */
[----:B------:R-:W-:Y:S02]  /*0150*/  UIADD3 UR6, UPT, UPT, UR5, 0x400, URZ ;  /* 0x0000040005067890 */ /* 0x000fe4000fffe0ff */
[----:B------:R-:W-:Y:S01]  /*0160*/  USHF.R.U32.HI UR4, URZ, 0x4, UR4 ;  /* 0x00000004ff047899 */ /* 0x000fe20008011604 */
[----:B------:R-:W4:Y:S01]  /*0170*/  LDCU UR14, c[0x0][0x3a8] ;  /* 0x00007500ff0e77ac */ /* 0x000f220008000800 */
[----:B-1----:R-:W-:Y:S01]  /*0180*/  IMAD R19, R0, UR10, R3 ;  /* 0x0000000a00137c24 */ /* 0x002fe2000f8e0203 */
[----:B------:R-:W1:Y:S01]  /*0190*/  LDCU UR12, c[0x0][0x3a0] ;  /* 0x00007400ff0c77ac */ /* 0x000e620008000800 */
[----:B--2---:R-:W-:Y:S01]  /*01a0*/  IMAD R14, R2, UR11, R13 ;  /* 0x0000000b020e7c24 */ /* 0x004fe2000f8e020d */
[----:B0-----:R-:W-:Y:S02]  /*01b0*/  ULEA UR5, UR7, UR5, 0x18 ;  /* 0x0000000507057291 */ /* 0x001fe4000f8ec0ff */
[----:B------:R-:W-:Y:S01]  /*01c0*/  ULEA UR6, UR7, UR6, 0x18 ;  /* 0x0000000607067291 */ /* 0x000fe2000f8ec0ff */
[----:B------:R-:W0:Y:S03]  /*01d0*/  LDCU UR13, c[0x0][0x3a4] ;  /* 0x00007480ff0d77ac */ /* 0x000e260008000800 */
[----:B------:R-:W-:-:S02]  /*01e0*/  LEA R16, R0, UR5, 0x6 ;  /* 0x0000000500107c11 */ /* 0x000fc4000f8e30ff */
[C---:B------:R-:W-:Y:S01]  /*01f0*/  LEA R15, R13.reuse, UR6, 0x2 ;  /* 0x000000060d0f7c11 */ /* 0x040fe2000f8e10ff */
[----:B------:R-:W-:Y:S01]  /*0200*/  UIADD3 UR4, UPT, UPT, -UR4, URZ, URZ ;  /* 0x000000ff04047290 */ /* 0x000fe2000fffe1ff */
[----:B------:R-:W-:Y:S02]  /*0210*/  LEA R18, R13, R16, 0x2 ;  /* 0x000000100d127211 */ /* 0x000fe400078e10ff */
[----:B----4-:R-:W-:-:S09]  /*0220*/  LEA R17, R0, R15, 0x6 ;  /* 0x0000000f00117211 */ /* 0x010fd200078e30ff */
.L_x_1:
[----:B------:R-:W-:Y:S01]  /*0230*/  ISETP.GE.U32.AND P1, PT, R13, UR14, PT ;  /* 0x0000000e0d007c0c */ /* 0x000fe2000bf26070 */
[----:B------:R-:W-:Y:S01]  /*0240*/  HFMA2 R22, -RZ, RZ, 0, 0 ;  /* 0x00000000ff167431 */ /* 0x000fe200000001ff */
[----:B------:R-:W-:Y:S02]  /*0250*/  ISETP.GE.U32.AND P0, PT, R0, UR14, PT ;  /* 0x0000000e00007c0c */ /* 0x000fe4000bf06070 */
[----:B-1----:R-:W-:Y:S02]  /*0260*/  ISETP.GE.OR P1, PT, R2, UR12, P1 ;  /* 0x0000000c02007c0c */ /* 0x002fe40008f26670 */
[----:B0-----:R-:W-:Y:S02]  /*0270*/  ISETP.GE.OR P0, PT, R3, UR13, P0 ;  /* 0x0000000d03007c0c */ /* 0x001fe40008706670 */
[----:B------:R-:W-:-:S09]  /*0280*/  MOV R29, RZ ;  /* 0x000000ff001d7202 */ /* 0x000fd20000000f00 */
[----:B------:R-:W0:Y:S08]  /*0290*/  @!P1 LDC.64 R6, c[0x0][0x380] ;  /* 0x0000e000ff069b82 */ /* 0x000e300000000a00 */
[----:B------:R-:W1:Y:S01]  /*02a0*/  @!P0 LDC.64 R4, c[0x0][0x388] ;  /* 0x0000e200ff048b82 */ /* 0x000e620000000a00 */
[----:B0-----:R-:W-:-:S05]  /*02b0*/  @!P1 IMAD.WIDE.U32 R6, R14, 0x4, R6 ;  /* 0x000000040e069825 */ /* 0x001fca00078e0006 */
[----:B------:R-:W2:Y:S01]  /*02c0*/  @!P1 LDG.E.CONSTANT R29, desc[UR8][R6.64] ;  /* 0x00000008061d9981 */ /* 0x000ea2000c1e9900 */
[----:B-1----:R-:W-:-:S05]  /*02d0*/  @!P0 IMAD.WIDE.U32 R24, R19, 0x4, R4 ;  /* 0x0000000413188825 */ /* 0x002fca00078e0004 */
[----:B------:R-:W4:Y:S01]  /*02e0*/  @!P0 LDG.E.CONSTANT R22, desc[UR8][R24.64] ;  /* 0x0000000818168981 */ /* 0x000f22000c1e9900 */
[----:B------:R-:W-:-:S04]  /*02f0*/  UIADD3 UR4, UPT, UPT, UR4, 0x1, URZ ;  /* 0x0000000104047890 */ /* 0x000fc8000fffe0ff */
[----:B------:R-:W-:Y:S01]  /*0300*/  UISETP.NE.AND UP0, UPT, UR4, URZ, UPT ;  /* 0x000000ff0400728c */ /* 0x000fe2000bf05270 */
[----:B------:R-:W-:Y:S02]  /*0310*/  IADD3 R0, PT, PT, R0, 0x10, RZ ;  /* 0x0000001000007810 */ /* 0x000fe40007ffe0ff */
[----:B------:R-:W-:Y:S02]  /*0320*/  IADD3 R13, PT, PT, R13, 0x10, RZ ;  /* 0x000000100d0d7810 */ /* 0x000fe40007ffe0ff */
[----:B------:R-:W-:Y:S02]  /*0330*/  IADD3 R14, PT, PT, R14, 0x10, RZ ;  /* 0x000000100e0e7810 */ /* 0x000fe40007ffe0ff */
[----:B---3--:R-:W-:Y:S01]  /*0340*/  LEA R19, R12, R19, 0x4 ;  /* 0x000000130c137211 */ /* 0x008fe200078e20ff */
[----:B--2---:R-:W-:Y:S04]  /*0350*/  STS [R18], R29 ;  /* 0x0000001d12007388 */ /* 0x004fe80000000800 */
[----:B----4-:R-:W-:Y:S01]  /*0360*/  STS [R17], R22 ;  /* 0x0000001611007388 */ /* 0x010fe20000000800 */
[----:B------:R-:W-:Y:S06]  /*0370*/  BAR.SYNC.DEFER_BLOCKING 0x0 ;  /* 0x0000000000007b1d */ /* 0x000fec0000010000 */
[----:B------:R-:W-:Y:S04]  /*0380*/  LDS R28, [R15] ;  /* 0x000000000f1c7984 */ /* 0x000fe80000000800 */
[----:B------:R-:W0:Y:S04]  /*0390*/  LDS.128 R8, [R16] ;  /* 0x0000000010087984 */ /* 0x000e280000000c00 */
[----:B------:R-:W1:Y:S04]  /*03a0*/  LDS R29, [R15+0x40] ;  /* 0x000040000f1d7984 */ /* 0x000e680000000800 */
[----:B------:R-:W2:Y:S04]  /*03b0*/  LDS R27, [R15+0x80] ;  /* 0x000080000f1b7984 */ /* 0x000ea80000000800 */
[----:B------:R-:W3:Y:S04]  /*03c0*/  LDS R26, [R15+0xc0] ;  /* 0x0000c0000f1a7984 */ /* 0x000ee80000000800 */
[----:B------:R-:W-:Y:S04]  /*03d0*/  LDS R23, [R15+0x100] ;  /* 0x000100000f177984 */ /* 0x000fe80000000800 */
[----:B------:R-:W4:Y:S04]  /*03e0*/  LDS.128 R4, [R16+0x10] ;  /* 0x0000100010047984 */ /* 0x000f280000000c00 */
[----:B------:R-:W5:Y:S04]  /*03f0*/  LDS R20, [R15+0x140] ;  /* 0x000140000f147984 */ /* 0x000f680000000800 */
[----:B------:R-:W5:Y:S04]  /*0400*/  LDS R25, [R15+0x180] ;  /* 0x000180000f197984 */ /* 0x000f680000000800 */
[----:B------:R-:W5:Y:S04]  /*0410*/  LDS R22, [R15+0x1c0] ;  /* 0x0001c0000f167984 */ /* 0x000f680000000800 */
[----:B------:R-:W-:Y:S01]  /*0420*/  LDS R24, [R15+0x240] ;  /* 0x000240000f187984 */ /* 0x000fe20000000800 */
[----:B0-----:R-:W-:-:S03]  /*0430*/  FFMA R8, R8, R28, R21 ;  /* 0x0000001c08087223 */ /* 0x001fc60000000015 */
[----:B------:R-:W-:Y:S01]  /*0440*/  LDS R21, [R15+0x200] ;  /* 0x000200000f157984 */ /* 0x000fe20000000800 */
[----:B-1----:R-:W-:-:S04]  /*0450*/  FFMA R8, R29, R9, R8 ;  /* 0x000000091d087223 */ /* 0x002fc80000000008 */
[----:B--2---:R-:W-:-:S04]  /*0460*/  FFMA R27, R27, R10, R8 ;  /* 0x0000000a1b1b7223 */ /* 0x004fc80000000008 */
[----:B---3--:R-:W-:Y:S02]  /*0470*/  FFMA R27, R26, R11, R27 ;  /* 0x0000000b1a1b7223 */ /* 0x008fe4000000001b */
[----:B------:R-:W0:Y:S02]  /*0480*/  LDS.128 R8, [R16+0x20] ;  /* 0x0000200010087984 */ /* 0x000e240000000c00 */
[----:B----4-:R-:W-:-:S04]  /*0490*/  FFMA R23, R4, R23, R27 ;  /* 0x0000001704177223 */ /* 0x010fc8000000001b */
[----:B-----5:R-:W-:Y:S02]  /*04a0*/  FFMA R20, R20, R5, R23 ;  /* 0x0000000514147223 */ /* 0x020fe40000000017 */
[----:B------:R-:W1:Y:S02]  /*04b0*/  LDS R23, [R15+0x280] ;  /* 0x000280000f177984 */ /* 0x000e640000000800 */
[----:B------:R-:W-:Y:S02]  /*04c0*/  FFMA R25, R25, R6, R20 ;  /* 0x0000000619197223 */ /* 0x000fe40000000014 */
[----:B------:R-:W2:Y:S02]  /*04d0*/  LDS R20, [R15+0x2c0] ;  /* 0x0002c0000f147984 */ /* 0x000ea40000000800 */
[----:B------:R-:W-:Y:S02]  /*04e0*/  FFMA R27, R22, R7, R25 ;  /* 0x00000007161b7223 */ /* 0x000fe40000000019 */
[----:B------:R-:W-:Y:S04]  /*04f0*/  LDS R25, [R15+0x300] ;  /* 0x000300000f197984 */ /* 0x000fe80000000800 */
[----:B------:R-:W3:Y:S04]  /*0500*/  LDS.128 R4, [R16+0x30] ;  /* 0x0000300010047984 */ /* 0x000ee80000000c00 */
[----:B------:R-:W4:Y:S01]  /*0510*/  LDS R22, [R15+0x340] ;  /* 0x000340000f167984 */ /* 0x000f220000000800 */
[----:B0-----:R-:W-:-:S03]  /*0520*/  FFMA R27, R8, R21, R27 ;  /* 0x00000015081b7223 */ /* 0x001fc6000000001b */
[----:B------:R-:W0:Y:S04]  /*0530*/  LDS R21, [R15+0x380] ;  /* 0x000380000f157984 */ /* 0x000e280000000800 */
[----:B------:R-:W5:Y:S01]  /*0540*/  LDS R8, [R15+0x3c0] ;  /* 0x0003c0000f087984 */ /* 0x000f620000000800 */
[----:B------:R-:W-:-:S04]  /*0550*/  FFMA R24, R24, R9, R27 ;  /* 0x0000000918187223 */ /* 0x000fc8000000001b */
[----:B-1----:R-:W-:-:S04]  /*0560*/  FFMA R23, R23, R10, R24 ;  /* 0x0000000a17177223 */ /* 0x002fc80000000018 */
[----:B--2---:R-:W-:-:S04]  /*0570*/  FFMA R11, R20, R11, R23 ;  /* 0x0000000b140b7223 */ /* 0x004fc80000000017 */
[----:B---3--:R-:W-:-:S04]  /*0580*/  FFMA R11, R4, R25, R11 ;  /* 0x00000019040b7223 */ /* 0x008fc8000000000b */
[----:B----4-:R-:W-:-:S04]  /*0590*/  FFMA R22, R22, R5, R11 ;  /* 0x0000000516167223 */ /* 0x010fc8000000000b */
[----:B0-----:R-:W-:-:S04]  /*05a0*/  FFMA R21, R21, R6, R22 ;  /* 0x0000000615157223 */ /* 0x001fc80000000016 */
[----:B-----5:R-:W-:Y:S01]  /*05b0*/  FFMA R21, R8, R7, R21 ;  /* 0x0000000708157223 */ /* 0x020fe20000000015 */
[----:B------:R-:W-:Y:S06]  /*05c0*/  BAR.SYNC.DEFER_BLOCKING 0x0 ;  /* 0x0000000000007b1d */ /* 0x000fec0000010000 */
[----:B------:R-:W-:Y:S05]  /*05d0*/  BRA.U UP0, `(.L_x_1) ;  /* 0xfffffffd00147547 */ /* 0x000fea000b83ffff */
.L_x_0:
[----:B------:R-:W0:Y:S02]  /*05e0*/  LDCU.64 UR4, c[0x0][0x3a0] ;  /* 0x00007400ff0477ac */ /* 0x000e240008000a00 */
[----:B0-----:R-:W-:-:S04]  /*05f0*/  ISETP.GE.AND P0, PT, R3, UR5, PT ;  /* 0x0000000503007c0c */ /* 0x001fc8000bf06270 */
[----:B------:R-:W-:-:S13]  /*0600*/  ISETP.GE.OR P0, PT, R2, UR4, P0 ;  /* 0x0000000402007c0c */ /* 0x000fda0008706670 */
[----:B------:R-:W-:Y:S05]  /*0610*/  @P0 EXIT ;  /* 0x000000000000094d */ /* 0x000fea0003800000 */
[----:B------:R-:W0:Y:S01]  /*0620*/  LDC.64 R4, c[0x0][0x390] ;  /* 0x0000e400ff047b82 */ /* 0x000e220000000a00 */
[----:B------:R-:W1:Y:S02]  /*0630*/  LDCU UR4, c[0x0][0x3b4] ;  /* 0x00007680ff0477ac */ /* 0x000e640008000800 */
[----:B-1----:R-:W-:Y:S01]  /*0640*/  IMAD R3, R2, UR4, R3 ;  /* 0x0000000402037c24 */ /* 0x002fe2000f8e0203 */
[----:B------:R-:W1:Y:S03]  /*0650*/  LDCU.64 UR4, c[0x0][0x398] ;  /* 0x00007300ff0477ac */ /* 0x000e660008000a00 */
[----:B0-----:R-:W-:-:S05]  /*0660*/  IMAD.WIDE R2, R3, 0x4, R4 ;  /* 0x0000000403027825 */ /* 0x001fca00078e0204 */
[----:B------:R-:W1:Y:S02]  /*0670*/  LDG.E R0, desc[UR8][R2.64] ;  /* 0x0000000802007981 */ /* 0x000e64000c1e1900 */
[----:B-1----:R-:W-:-:S04]  /*0680*/  FMUL R0, R0, UR5 ;  /* 0x0000000500007c20 */ /* 0x002fc80008400000 */
[----:B------:R-:W-:-:S05]  /*0690*/  FFMA R21, R21, UR4, R0 ;  /* 0x0000000415157c23 */ /* 0x000fca0008000000 */
[----:B------:R-:W-:Y:S01]  /*06a0*/  STG.E desc[UR8][R2.64], R21 ;  /* 0x0000001502007986 */ /* 0x000fe2000c101908 */
[----:B------:R-:W-:Y:S05]  /*06b0*/  EXIT ;  /* 0x000000000000794d */ /* 0x000fea0003800000 */
.L_x_2:
[----:B------:R-:W-:-:S00]  /*06c0*/  BRA `(.L_x_2) ;  /* 0xfffffffc00fc7947 */ /* 0x000fc0000383ffff */
[----:B------:R-:W-:-:S00]  /*06d0*/  NOP ;  /* 0x0000000000007918 */ /* 0x000fc00000000000 */
        /* <DEDUP_REMOVED lines=10> */
.L_x_3:


//--------------------- .nv.shared.gemm_f32       --------------------------
	.section	.nv.shared.gemm_f32,"aw",@nobits
	.sectionflags	@""
	.align	4
.nv.shared.gemm_f32:
	.zero		3072


//--------------------- .nv.shared.reserved.0     --------------------------
	.section	.nv.shared.reserved.0,"aw",@nobits
	.weak		__nv_reservedSMEM_offset_0_alias
	.size		__nv_reservedSMEM_offset_0_alias, 0, 64
	.other		__nv_reservedSMEM_offset_0_alias,@"STO_CUDA_RESERVED_SHARED STV_DEFAULT"
__nv_reservedSMEM_offset_0_alias:
	.zero		0
	.zero		64


//--------------------- .nv.constant0.gemm_f32    --------------------------
	.section	.nv.constant0.gemm_f32,"a",@progbits
	.sectionflags	@""
	.align	4
.nv.constant0.gemm_f32:
	.zero		952


//--------------------- SYMBOLS --------------------------

	.type		.nv.reservedSmem.offset0,@object
	.size		.nv.reservedSmem.offset0,0x4
	.type		.nv.reservedSmem.cap,@object
	.size		.nv.reservedSmem.cap,0x4
